//
// Generated by NVIDIA NVVM Compiler
//
// Compiler Build ID: CL-36424714
// Cuda compilation tools, release 13.0, V13.0.88
// Based on NVVM 20.0.0
//

.version 9.0
.target sm_100
.address_size 64

	// .globl	_Z9addKernelPKiPi
// _ZZ9addKernelPKiPiE5cache has been demoted

.visible .entry _Z9addKernelPKiPi(
	.param .u64 .ptr .align 1 _Z9addKernelPKiPi_param_0,
	.param .u64 .ptr .align 1 _Z9addKernelPKiPi_param_1
)
{
	.reg .pred 	%p<5>;
	.reg .b32 	%r<21>;
	.reg .b64 	%rd<9>;
	// demoted variable
	.shared .align 4 .b8 _ZZ9addKernelPKiPiE5cache[1024];
	ld.param.u64 	%rd2, [_Z9addKernelPKiPi_param_0];
	ld.param.u64 	%rd1, [_Z9addKernelPKiPi_param_1];
	cvta.to.global.u64 	%rd3, %rd2;
	mov.u32 	%r1, %ctaid.x;
	mov.u32 	%r2, %ntid.x;
	mov.u32 	%r3, %tid.x;
	mad.lo.s32 	%r4, %r1, %r2, %r3;
	mul.wide.s32 	%rd4, %r4, 4;
	add.s64 	%rd5, %rd3, %rd4;
	ld.global.u32 	%r8, [%rd5];
	shl.b32 	%r9, %r3, 2;
	mov.u32 	%r10, _ZZ9addKernelPKiPiE5cache;
	add.s32 	%r5, %r10, %r9;
	st.shared.u32 	[%r5], %r8;
	bar.sync 	0;
	setp.lt.u32 	%p1, %r2, 2;
	@%p1 bra 	$L__BB0_5;
	mov.b32 	%r20, 1;
$L__BB0_2:
	shl.b32 	%r7, %r20, 1;
	add.s32 	%r12, %r7, -1;
	and.b32  	%r13, %r12, %r4;
	setp.ne.s32 	%p2, %r13, 0;
	@%p2 bra 	$L__BB0_4;
	shl.b32 	%r14, %r20, 2;
	add.s32 	%r15, %r5, %r14;
	ld.shared.u32 	%r16, [%r15];
	ld.shared.u32 	%r17, [%r5];
	add.s32 	%r18, %r17, %r16;
	st.shared.u32 	[%r5], %r18;
$L__BB0_4:
	bar.sync 	0;
	setp.lt.u32 	%p3, %r7, %r2;
	mov.u32 	%r20, %r7;
	@%p3 bra 	$L__BB0_2;
$L__BB0_5:
	setp.ne.s32 	%p4, %r3, 0;
	@%p4 bra 	$L__BB0_7;
	ld.shared.u32 	%r19, [_ZZ9addKernelPKiPiE5cache];
	cvta.to.global.u64 	%rd6, %rd1;
	mul.wide.u32 	%rd7, %r1, 4;
	add.s64 	%rd8, %rd6, %rd7;
	st.global.u32 	[%rd8], %r19;
$L__BB0_7:
	ret;

}


// ===== COMPILED SASS (sm_100) =====

	.target	sm_100

	.elftype	@"ET_EXEC"


//--------------------- .note.nv.tkinfo           --------------------------
	.section	.note.nv.tkinfo,"",@"SHT_NOTE"
	.sectionflags	@"SHF_NOTE_NV_TKINFO"
	.tkinfo
        /*0018*/ 	.word	0x00000002
        /*0030*/ 	.string	""
        /*0030*/ 	.string	"ptxas"
        /*0030*/ 	.string	"Cuda compilation tools, release 13.0, V13.0.88"
        /*0030*/ 	.string	"Build cuda_13.0.r13.0/compiler.36424714_0"
        /*0030*/ 	.string	"-arch sm_100 -m 64 "



//--------------------- .note.nv.cuinfo           --------------------------
	.section	.note.nv.cuinfo,"",@"SHT_NOTE"
	.sectionflags	@"SHF_NOTE_NV_CUINFO"
        /*0018*/ 	.short	0x0002
        /*001a*/ 	.short	0x0064
        /*001c*/ 	.short	0x0082
	.zero		2


//--------------------- .nv.info                  --------------------------
	.section	.nv.info,"",@"SHT_CUDA_INFO"
	.align	4


	//----- nvinfo : EIATTR_REGCOUNT
	.align		4
        /*0000*/ 	.byte	0x04, 0x2f
        /*0002*/ 	.short	(.L_1 - .L_0)
	.align		4
.L_0:
        /*0004*/ 	.word	index@(_Z9addKernelPKiPi)
        /*0008*/ 	.word	0x0000000c


	//----- nvinfo : EIATTR_FRAME_SIZE
	.align		4
.L_1:
        /*000c*/ 	.byte	0x04, 0x11
        /*000e*/ 	.short	(.L_3 - .L_2)
	.align		4
.L_2:
        /*0010*/ 	.word	index@(_Z9addKernelPKiPi)
        /*0014*/ 	.word	0x00000000


	//----- nvinfo : EIATTR_MIN_STACK_SIZE
	.align		4
.L_3:
        /*0018*/ 	.byte	0x04, 0x12
        /*001a*/ 	.short	(.L_5 - .L_4)
	.align		4
.L_4:
        /*001c*/ 	.word	index@(_Z9addKernelPKiPi)
        /*0020*/ 	.word	0x00000000
.L_5:


//--------------------- .nv.compat                --------------------------
	.section	.nv.compat,"",@"SHT_CUDA_COMPAT_INFO"
	.align	4
        /*0000*/ 	.byte	0x02, 0x09, 0x00, 0x00, 0x02, 0x02, 0x01, 0x00, 0x02, 0x05, 0x05, 0x00, 0x03, 0x07, 0x01, 0x01
        /*0010*/ 	.byte	0x02, 0x03, 0x00, 0x00, 0x02, 0x06, 0x01, 0x00, 0x04, 0x0b, 0x08, 0x00, 0x09, 0x00, 0x00, 0x00
        /*0020*/ 	.byte	0x00, 0x00, 0x00, 0x00


//--------------------- .nv.info._Z9addKernelPKiPi --------------------------
	.section	.nv.info._Z9addKernelPKiPi,"",@"SHT_CUDA_INFO"
	.sectionflags	@""
	.align	4


	//----- nvinfo : EIATTR_CUDA_API_VERSION
	.align		4
        /*0000*/ 	.byte	0x04, 0x37
        /*0002*/ 	.short	(.L_7 - .L_6)
.L_6:
        /*0004*/ 	.word	0x00000082


	//----- nvinfo : EIATTR_KPARAM_INFO
	.align		4
.L_7:
        /*0008*/ 	.byte	0x04, 0x17
        /*000a*/ 	.short	(.L_9 - .L_8)
.L_8:
        /*000c*/ 	.word	0x00000000
        /*0010*/ 	.short	0x0001
        /*0012*/ 	.short	0x0008
        /*0014*/ 	.byte	0x00, 0xf5, 0x21, 0x00


	//----- nvinfo : EIATTR_KPARAM_INFO
	.align		4
.L_9:
        /*0018*/ 	.byte	0x04, 0x17
        /*001a*/ 	.short	(.L_11 - .L_10)
.L_10:
        /*001c*/ 	.word	0x00000000
        /*0020*/ 	.short	0x0000
        /*0022*/ 	.short	0x0000
        /*0024*/ 	.byte	0x00, 0xf5, 0x21, 0x00


	//----- nvinfo : EIATTR_SPARSE_MMA_MASK
	.align		4
.L_11:
        /*0028*/ 	.byte	0x03, 0x50
        /*002a*/ 	.short	0x0000


	//----- nvinfo : EIATTR_MAXREG_COUNT
	.align		4
        /*002c*/ 	.byte	0x03, 0x1b
        /*002e*/ 	.short	0x00ff


	//----- nvinfo : EIATTR_NUM_BARRIERS
	.align		4
        /*0030*/ 	.byte	0x02, 0x4c
        /*0032*/ 	.byte	0x01
	.zero		1


	//----- nvinfo : EIATTR_MERCURY_ISA_VERSION
	.align		4
        /*0034*/ 	.byte	0x03, 0x5f
        /*0036*/ 	.short	0x0101


	//----- nvinfo : EIATTR_VRC_CTA_INIT_COUNT
	.align		4
        /*0038*/ 	.byte	0x02, 0x4a
	.zero		1
	.zero		1


	//----- nvinfo : EIATTR_EXIT_INSTR_OFFSETS
	.align		4
        /*003c*/ 	.byte	0x04, 0x1c
        /*003e*/ 	.short	(.L_13 - .L_12)


	//   ....[0]....
.L_12:
        /*0040*/ 	.word	0x000001f0


	//   ....[1]....
        /*0044*/ 	.word	0x00000270


	//----- nvinfo : EIATTR_CBANK_PARAM_SIZE
	.align		4
.L_13:
        /*0048*/ 	.byte	0x03, 0x19
        /*004a*/ 	.short	0x0010


	//----- nvinfo : EIATTR_PARAM_CBANK
	.align		4
        /*004c*/ 	.byte	0x04, 0x0a
        /*004e*/ 	.short	(.L_15 - .L_14)
	.align		4
.L_14:
        /*0050*/ 	.word	index@(.nv.constant0._Z9addKernelPKiPi)
        /*0054*/ 	.short	0x0380
        /*0056*/ 	.short	0x0010


	//----- nvinfo : EIATTR_SW_WAR
	.align		4
.L_15:
        /*0058*/ 	.byte	0x04, 0x36
        /*005a*/ 	.short	(.L_17 - .L_16)
.L_16:
        /*005c*/ 	.word	0x00000008
.L_17:


//--------------------- .nv.callgraph             --------------------------
	.section	.nv.callgraph,"",@"SHT_CUDA_CALLGRAPH"
	.align	4
	.sectionentsize	8
	.align		4
        /*0000*/ 	.word	0x00000000
	.align		4
        /*0004*/ 	.word	0xffffffff
	.align		4
        /*0008*/ 	.word	0x00000000
	.align		4
        /*000c*/ 	.word	0xfffffffe
	.align		4
        /*0010*/ 	.word	0x00000000
	.align		4
        /*0014*/ 	.word	0xfffffffd
	.align		4
        /*0018*/ 	.word	0x00000000
	.align		4
        /*001c*/ 	.word	0xfffffffc


//--------------------- .text._Z9addKernelPKiPi   --------------------------
	.section	.text._Z9addKernelPKiPi,"ax",@progbits
	.align	128
        .global         _Z9addKernelPKiPi
        .type           _Z9addKernelPKiPi,@function
        .size           _Z9addKernelPKiPi,(.L_x_3 - _Z9addKernelPKiPi)
        .other          _Z9addKernelPKiPi,@"STO_CUDA_ENTRY STV_DEFAULT"
_Z9addKernelPKiPi:
.text._Z9addKernelPKiPi:
[----:B------:R-:W-:Y:S01]  /*0000*/  LDC R1, c[0x0][0x37c] ;  /* 0x0000df00ff017b82 */ /* 0x000fe20000000800 */
[----:B------:R-:W0:Y:S07]  /*0010*/  S2R R9, SR_CTAID.X ;  /* 0x0000000000097919 */ /* 0x000e2e0000002500 */
[----:B------:R-:W1:Y:S01]  /*0020*/  LDC.64 R2, c[0x0][0x380] ;  /* 0x0000e000ff027b82 */ /* 0x000e620000000a00 */
[----:B------:R-:W0:Y:S01]  /*0030*/  LDCU UR8, c[0x0][0x360] ;  /* 0x00006c00ff0877ac */ /* 0x000e220008000800 */
[----:B------:R-:W0:Y:S01]  /*0040*/  S2R R0, SR_TID.X ;  /* 0x0000000000007919 */ /* 0x000e220000002100 */
[----:B------:R-:W2:Y:S01]  /*0050*/  LDCU.64 UR6, c[0x0][0x358] ;  /* 0x00006b00ff0677ac */ /* 0x000ea20008000a00 */
[----:B0-----:R-:W-:-:S04]  /*0060*/  IMAD R5, R9, UR8, R0 ;  /* 0x0000000809057c24 */ /* 0x001fc8000f8e0200 */
[----:B-1----:R-:W-:-:S06]  /*0070*/  IMAD.WIDE R2, R5, 0x4, R2 ;  /* 0x0000000405027825 */ /* 0x002fcc00078e0202 */
[----:B--2---:R-:W2:Y:S01]  /*0080*/  LDG.E R2, desc[UR6][R2.64] ;  /* 0x0000000602027981 */ /* 0x004ea2000c1e1900 */
[----:B------:R-:W0:Y:S01]  /*0090*/  S2UR UR5, SR_CgaCtaId ;  /* 0x00000000000579c3 */ /* 0x000e220000008800 */
[----:B------:R-:W-:Y:S01]  /*00a0*/  UMOV UR4, 0x400 ;  /* 0x0000040000047882 */ /* 0x000fe20000000000 */
[----:B------:R-:W-:Y:S01]  /*00b0*/  UISETP.GE.U32.AND UP0, UPT, UR8, 0x2, UPT ;  /* 0x000000020800788c */ /* 0x000fe2000bf06070 */
[----:B------:R-:W-:Y:S01]  /*00c0*/  ISETP.NE.AND P0, PT, R0, RZ, PT ;  /* 0x000000ff0000720c */ /* 0x000fe20003f05270 */
[----:B0-----:R-:W-:-:S06]  /*00d0*/  ULEA UR4, UR5, UR4, 0x18 ;  /* 0x0000000405047291 */ /* 0x001fcc000f8ec0ff */
[----:B------:R-:W-:-:S05]  /*00e0*/  LEA R7, R0, UR4, 0x2 ;  /* 0x0000000400077c11 */ /* 0x000fca000f8e10ff */
[----:B--2---:R0:W-:Y:S01]  /*00f0*/  STS [R7], R2 ;  /* 0x0000000207007388 */ /* 0x0041e20000000800 */
[----:B------:R-:W-:Y:S06]  /*0100*/  BAR.SYNC.DEFER_BLOCKING 0x0 ;  /* 0x0000000000007b1d */ /* 0x000fec0000010000 */
[----:B------:R-:W-:Y:S05]  /*0110*/  BRA.U !UP0, `(.L_x_0) ;  /* 0x0000000108347547 */ /* 0x000fea000b800000 */
[----:B------:R-:W-:-:S07]  /*0120*/  IMAD.MOV.U32 R0, RZ, RZ, 0x1 ;  /* 0x00000001ff007424 */ /* 0x000fce00078e00ff */
.L_x_1:
[----:B------:R-:W-:-:S05]  /*0130*/  IMAD.SHL.U32 R6, R0, 0x2, RZ ;  /* 0x0000000200067824 */ /* 0x000fca00078e00ff */
[----:B0-----:R-:W-:-:S04]  /*0140*/  IADD3 R2, PT, PT, R6, -0x1, RZ ;  /* 0xffffffff06027810 */ /* 0x001fc80007ffe0ff */
[----:B------:R-:W-:-:S13]  /*0150*/  LOP3.LUT P1, RZ, R2, R5, RZ, 0xc0, !PT ;  /* 0x0000000502ff7212 */ /* 0x000fda000782c0ff */
[----:B------:R-:W-:Y:S01]  /*0160*/  @!P1 IMAD R2, R0, 0x4, R7 ;  /* 0x0000000400029824 */ /* 0x000fe200078e0207 */
[----:B------:R-:W-:Y:S01]  /*0170*/  @!P1 LDS R3, [R7] ;  /* 0x0000000007039984 */ /* 0x000fe20000000800 */
[----:B------:R-:W-:-:S04]  /*0180*/  MOV R0, R6 ;  /* 0x0000000600007202 */ /* 0x000fc80000000f00 */
[----:B------:R-:W0:Y:S02]  /*0190*/  @!P1 LDS R2, [R2] ;  /* 0x0000000002029984 */ /* 0x000e240000000800 */
[----:B0-----:R-:W-:-:S05]  /*01a0*/  @!P1 IADD3 R4, PT, PT, R2, R3, RZ ;  /* 0x0000000302049210 */ /* 0x001fca0007ffe0ff */
[----:B------:R1:W-:Y:S01]  /*01b0*/  @!P1 STS [R7], R4 ;  /* 0x0000000407009388 */ /* 0x0003e20000000800 */
[----:B------:R-:W-:Y:S01]  /*01c0*/  BAR.SYNC.DEFER_BLOCKING 0x0 ;  /* 0x0000000000007b1d */ /* 0x000fe20000010000 */
[----:B------:R-:W-:-:S13]  /*01d0*/  ISETP.GE.U32.AND P1, PT, R6, UR8, PT ;  /* 0x0000000806007c0c */ /* 0x000fda000bf26070 */
[----:B-1----:R-:W-:Y:S05]  /*01e0*/  @!P1 BRA `(.L_x_1) ;  /* 0xfffffffc00d09947 */ /* 0x002fea000383ffff */
.L_x_0:
[----:B------:R-:W-:Y:S05]  /*01f0*/  @P0 EXIT ;  /* 0x000000000000094d */ /* 0x000fea0003800000 */
[----:B------:R-:W1:Y:S01]  /*0200*/  S2UR UR5, SR_CgaCtaId ;  /* 0x00000000000579c3 */ /* 0x000e620000008800 */
[----:B------:R-:W-:-:S07]  /*0210*/  UMOV UR4, 0x400 ;  /* 0x0000040000047882 */ /* 0x000fce0000000000 */
[----:B0-----:R-:W0:Y:S01]  /*0220*/  LDC.64 R2, c[0x0][0x388] ;  /* 0x0000e200ff027b82 */ /* 0x001e220000000a00 */
[----:B-1----:R-:W-:Y:S01]  /*0230*/  ULEA UR4, UR5, UR4, 0x18 ;  /* 0x0000000405047291 */ /* 0x002fe2000f8ec0ff */
[----:B0-----:R-:W-:-:S08]  /*0240*/  IMAD.WIDE.U32 R2, R9, 0x4, R2 ;  /* 0x0000000409027825 */ /* 0x001fd000078e0002 */
[----:B------:R-:W0:Y:S04]  /*0250*/  LDS R5, [UR4] ;  /* 0x00000004ff057984 */ /* 0x000e280008000800 */
[----:B0-----:R-:W-:Y:S01]  /*0260*/  STG.E desc[UR6][R2.64], R5 ;  /* 0x0000000502007986 */ /* 0x001fe2000c101906 */
[----:B------:R-:W-:Y:S05]  /*0270*/  EXIT ;  /* 0x000000000000794d */ /* 0x000fea0003800000 */
.L_x_2:
[----:B------:R-:W-:-:S00]  /*0280*/  BRA `(.L_x_2) ;  /* 0xfffffffc00fc7947 */ /* 0x000fc0000383ffff */
[----:B------:R-:W-:-:S00]  /*0290*/  NOP ;  /* 0x0000000000007918 */ /* 0x000fc00000000000 */
        /* <DEDUP_REMOVED lines=14> */
.L_x_3:


//--------------------- .nv.shared._Z9addKernelPKiPi --------------------------
	.section	.nv.shared._Z9addKernelPKiPi,"aw",@nobits
	.sectionflags	@""
	.align	4
.nv.shared._Z9addKernelPKiPi:
	.zero		2048


//--------------------- .nv.shared.reserved.0     --------------------------
	.section	.nv.shared.reserved.0,"aw",@nobits
	.weak		__nv_reservedSMEM_offset_0_alias
	.size		__nv_reservedSMEM_offset_0_alias, 0, 64
	.other		__nv_reservedSMEM_offset_0_alias,@"STO_CUDA_RESERVED_SHARED STV_DEFAULT"
__nv_reservedSMEM_offset_0_alias:
	.zero		0
	.zero		64


//--------------------- .nv.constant0._Z9addKernelPKiPi --------------------------
	.section	.nv.constant0._Z9addKernelPKiPi,"a",@progbits
	.sectionflags	@""
	.align	4
.nv.constant0._Z9addKernelPKiPi:
	.zero		912


//--------------------- SYMBOLS --------------------------

	.type		.nv.reservedSmem.offset0,@object
	.size		.nv.reservedSmem.offset0,0x4
	.type		.nv.reservedSmem.cap,@object
	.size		.nv.reservedSmem.cap,0x4
